//
// Generated by NVIDIA NVVM Compiler
//
// Compiler Build ID: CL-36424714
// Cuda compilation tools, release 13.0, V13.0.88
// Based on NVVM 20.0.0
//

.version 9.0
.target sm_100
.address_size 64

	// .globl	_Z24initialize_atomic_kernelPN4cuda3std3__46atomicIiEEi

.visible .entry _Z24initialize_atomic_kernelPN4cuda3std3__46atomicIiEEi(
	.param .u64 .ptr .align 1 _Z24initialize_atomic_kernelPN4cuda3std3__46atomicIiEEi_param_0,
	.param .u32 _Z24initialize_atomic_kernelPN4cuda3std3__46atomicIiEEi_param_1
)
{
	.reg .b32 	%r<2>;
	.reg .b64 	%rd<3>;

	ld.param.u64 	%rd1, [_Z24initialize_atomic_kernelPN4cuda3std3__46atomicIiEEi_param_0];
	ld.param.u32 	%r1, [_Z24initialize_atomic_kernelPN4cuda3std3__46atomicIiEEi_param_1];
	cvta.to.global.u64 	%rd2, %rd1;
	st.global.u32 	[%rd2], %r1;
	ret;

}
	// .globl	_Z12count_kernelPN4cuda3std3__46atomicIiEE
.visible .entry _Z12count_kernelPN4cuda3std3__46atomicIiEE(
	.param .u64 .ptr .align 1 _Z12count_kernelPN4cuda3std3__46atomicIiEE_param_0
)
{
	.reg .b32 	%r<3>;
	.reg .b64 	%rd<2>;

	ld.param.u64 	%rd1, [_Z12count_kernelPN4cuda3std3__46atomicIiEE_param_0];
	mov.b32 	%r2, 1;
	// begin inline asm
	atom.add.relaxed.sys.s32 %r1,[%rd1],%r2;
	// end inline asm
	ret;

}


// ===== COMPILED SASS (sm_100) =====

	.target	sm_100

	.elftype	@"ET_EXEC"


//--------------------- .note.nv.tkinfo           --------------------------
	.section	.note.nv.tkinfo,"",@"SHT_NOTE"
	.sectionflags	@"SHF_NOTE_NV_TKINFO"
	.tkinfo
        /*0018*/ 	.word	0x00000002
        /*0030*/ 	.string	""
        /*0030*/ 	.string	"ptxas"
        /*0030*/ 	.string	"Cuda compilation tools, release 13.0, V13.0.88"
        /*0030*/ 	.string	"Build cuda_13.0.r13.0/compiler.36424714_0"
        /*0030*/ 	.string	"-arch sm_100 -m 64 "



//--------------------- .note.nv.cuinfo           --------------------------
	.section	.note.nv.cuinfo,"",@"SHT_NOTE"
	.sectionflags	@"SHF_NOTE_NV_CUINFO"
        /*0018*/ 	.short	0x0002
        /*001a*/ 	.short	0x0064
        /*001c*/ 	.short	0x0082
	.zero		2


//--------------------- .nv.info                  --------------------------
	.section	.nv.info,"",@"SHT_CUDA_INFO"
	.align	4


	//----- nvinfo : EIATTR_REGCOUNT
	.align		4
        /*0000*/ 	.byte	0x04, 0x2f
        /*0002*/ 	.short	(.L_1 - .L_0)
	.align		4
.L_0:
        /*0004*/ 	.word	index@(_Z24initialize_atomic_kernelPN4cuda3std3__46atomicIiEEi)
        /*0008*/ 	.word	0x00000008


	//----- nvinfo : EIATTR_FRAME_SIZE
	.align		4
.L_1:
        /*000c*/ 	.byte	0x04, 0x11
        /*000e*/ 	.short	(.L_3 - .L_2)
	.align		4
.L_2:
        /*0010*/ 	.word	index@(_Z24initialize_atomic_kernelPN4cuda3std3__46atomicIiEEi)
        /*0014*/ 	.word	0x00000000


	//----- nvinfo : EIATTR_REGCOUNT
	.align		4
.L_3:
        /*0018*/ 	.byte	0x04, 0x2f
        /*001a*/ 	.short	(.L_5 - .L_4)
	.align		4
.L_4:
        /*001c*/ 	.word	index@(_Z12count_kernelPN4cuda3std3__46atomicIiEE)
        /*0020*/ 	.word	0x00000008


	//----- nvinfo : EIATTR_FRAME_SIZE
	.align		4
.L_5:
        /*0024*/ 	.byte	0x04, 0x11
        /*0026*/ 	.short	(.L_7 - .L_6)
	.align		4
.L_6:
        /*0028*/ 	.word	index@(_Z12count_kernelPN4cuda3std3__46atomicIiEE)
        /*002c*/ 	.word	0x00000000


	//----- nvinfo : EIATTR_MIN_STACK_SIZE
	.align		4
.L_7:
        /*0030*/ 	.byte	0x04, 0x12
        /*0032*/ 	.short	(.L_9 - .L_8)
	.align		4
.L_8:
        /*0034*/ 	.word	index@(_Z12count_kernelPN4cuda3std3__46atomicIiEE)
        /*0038*/ 	.word	0x00000000


	//----- nvinfo : EIATTR_MIN_STACK_SIZE
	.align		4
.L_9:
        /*003c*/ 	.byte	0x04, 0x12
        /*003e*/ 	.short	(.L_11 - .L_10)
	.align		4
.L_10:
        /*0040*/ 	.word	index@(_Z24initialize_atomic_kernelPN4cuda3std3__46atomicIiEEi)
        /*0044*/ 	.word	0x00000000
.L_11:


//--------------------- .nv.compat                --------------------------
	.section	.nv.compat,"",@"SHT_CUDA_COMPAT_INFO"
	.align	4
        /*0000*/ 	.byte	0x02, 0x09, 0x00, 0x00, 0x02, 0x02, 0x01, 0x00, 0x02, 0x05, 0x05, 0x00, 0x03, 0x07, 0x01, 0x01
        /*0010*/ 	.byte	0x02, 0x03, 0x00, 0x00, 0x02, 0x06, 0x01, 0x00, 0x04, 0x0b, 0x08, 0x00, 0x09, 0x00, 0x00, 0x00
        /*0020*/ 	.byte	0x00, 0x00, 0x00, 0x00


//--------------------- .nv.info._Z12count_kernelPN4cuda3std3__46atomicIiEE --------------------------
	.section	.nv.info._Z12count_kernelPN4cuda3std3__46atomicIiEE,"",@"SHT_CUDA_INFO"
	.sectionflags	@""
	.align	4


	//----- nvinfo : EIATTR_CUDA_API_VERSION
	.align		4
        /*0000*/ 	.byte	0x04, 0x37
        /*0002*/ 	.short	(.L_13 - .L_12)
.L_12:
        /*0004*/ 	.word	0x00000082


	//----- nvinfo : EIATTR_KPARAM_INFO
	.align		4
.L_13:
        /*0008*/ 	.byte	0x04, 0x17
        /*000a*/ 	.short	(.L_15 - .L_14)
.L_14:
        /*000c*/ 	.word	0x00000000
        /*0010*/ 	.short	0x0000
        /*0012*/ 	.short	0x0000
        /*0014*/ 	.byte	0x00, 0xf5, 0x21, 0x00


	//----- nvinfo : EIATTR_SPARSE_MMA_MASK
	.align		4
.L_15:
        /*0018*/ 	.byte	0x03, 0x50
        /*001a*/ 	.short	0x0000


	//----- nvinfo : EIATTR_MAXREG_COUNT
	.align		4
        /*001c*/ 	.byte	0x03, 0x1b
        /*001e*/ 	.short	0x00ff


	//----- nvinfo : EIATTR_MERCURY_ISA_VERSION
	.align		4
        /*0020*/ 	.byte	0x03, 0x5f
        /*0022*/ 	.short	0x0101


	//----- nvinfo : EIATTR_INT_WARP_WIDE_INSTR_OFFSETS
	.align		4
        /*0024*/ 	.byte	0x04, 0x31
        /*0026*/ 	.short	(.L_17 - .L_16)


	//   ....[0]....
.L_16:
        /*0028*/ 	.word	0x00000030


	//----- nvinfo : EIATTR_VRC_CTA_INIT_COUNT
	.align		4
.L_17:
        /*002c*/ 	.byte	0x02, 0x4a
	.zero		1
	.zero		1


	//----- nvinfo : EIATTR_EXIT_INSTR_OFFSETS
	.align		4
        /*0030*/ 	.byte	0x04, 0x1c
        /*0032*/ 	.short	(.L_19 - .L_18)


	//   ....[0]....
.L_18:
        /*0034*/ 	.word	0x00000090


	//----- nvinfo : EIATTR_CBANK_PARAM_SIZE
	.align		4
.L_19:
        /*0038*/ 	.byte	0x03, 0x19
        /*003a*/ 	.short	0x0008


	//----- nvinfo : EIATTR_PARAM_CBANK
	.align		4
        /*003c*/ 	.byte	0x04, 0x0a
        /*003e*/ 	.short	(.L_21 - .L_20)
	.align		4
.L_20:
        /*0040*/ 	.word	index@(.nv.constant0._Z12count_kernelPN4cuda3std3__46atomicIiEE)
        /*0044*/ 	.short	0x0380
        /*0046*/ 	.short	0x0008


	//----- nvinfo : EIATTR_SW_WAR
	.align		4
.L_21:
        /*0048*/ 	.byte	0x04, 0x36
        /*004a*/ 	.short	(.L_23 - .L_22)
.L_22:
        /*004c*/ 	.word	0x00000008
.L_23:


//--------------------- .nv.info._Z24initialize_atomic_kernelPN4cuda3std3__46atomicIiEEi --------------------------
	.section	.nv.info._Z24initialize_atomic_kernelPN4cuda3std3__46atomicIiEEi,"",@"SHT_CUDA_INFO"
	.sectionflags	@""
	.align	4


	//----- nvinfo : EIATTR_CUDA_API_VERSION
	.align		4
        /*0000*/ 	.byte	0x04, 0x37
        /*0002*/ 	.short	(.L_25 - .L_24)
.L_24:
        /*0004*/ 	.word	0x00000082


	//----- nvinfo : EIATTR_KPARAM_INFO
	.align		4
.L_25:
        /*0008*/ 	.byte	0x04, 0x17
        /*000a*/ 	.short	(.L_27 - .L_26)
.L_26:
        /*000c*/ 	.word	0x00000000
        /*0010*/ 	.short	0x0001
        /*0012*/ 	.short	0x0008
        /*0014*/ 	.byte	0x00, 0xf0, 0x11, 0x00


	//----- nvinfo : EIATTR_KPARAM_INFO
	.align		4
.L_27:
        /*0018*/ 	.byte	0x04, 0x17
        /*001a*/ 	.short	(.L_29 - .L_28)
.L_28:
        /*001c*/ 	.word	0x00000000
        /*0020*/ 	.short	0x0000
        /*0022*/ 	.short	0x0000
        /*0024*/ 	.byte	0x00, 0xf5, 0x21, 0x00


	//----- nvinfo : EIATTR_SPARSE_MMA_MASK
	.align		4
.L_29:
        /*0028*/ 	.byte	0x03, 0x50
        /*002a*/ 	.short	0x0000


	//----- nvinfo : EIATTR_MAXREG_COUNT
	.align		4
        /*002c*/ 	.byte	0x03, 0x1b
        /*002e*/ 	.short	0x00ff


	//----- nvinfo : EIATTR_MERCURY_ISA_VERSION
	.align		4
        /*0030*/ 	.byte	0x03, 0x5f
        /*0032*/ 	.short	0x0101


	//----- nvinfo : EIATTR_VRC_CTA_INIT_COUNT
	.align		4
        /*0034*/ 	.byte	0x02, 0x4a
	.zero		1
	.zero		1


	//----- nvinfo : EIATTR_EXIT_INSTR_OFFSETS
	.align		4
        /*0038*/ 	.byte	0x04, 0x1c
        /*003a*/ 	.short	(.L_31 - .L_30)


	//   ....[0]....
.L_30:
        /*003c*/ 	.word	0x00000050


	//----- nvinfo : EIATTR_CBANK_PARAM_SIZE
	.align		4
.L_31:
        /*0040*/ 	.byte	0x03, 0x19
        /*0042*/ 	.short	0x000c


	//----- nvinfo : EIATTR_PARAM_CBANK
	.align		4
        /*0044*/ 	.byte	0x04, 0x0a
        /*0046*/ 	.short	(.L_33 - .L_32)
	.align		4
.L_32:
        /*0048*/ 	.word	index@(.nv.constant0._Z24initialize_atomic_kernelPN4cuda3std3__46atomicIiEEi)
        /*004c*/ 	.short	0x0380
        /*004e*/ 	.short	0x000c


	//----- nvinfo : EIATTR_SW_WAR
	.align		4
.L_33:
        /*0050*/ 	.byte	0x04, 0x36
        /*0052*/ 	.short	(.L_35 - .L_34)
.L_34:
        /*0054*/ 	.word	0x00000008
.L_35:


//--------------------- .nv.callgraph             --------------------------
	.section	.nv.callgraph,"",@"SHT_CUDA_CALLGRAPH"
	.align	4
	.sectionentsize	8
	.align		4
        /*0000*/ 	.word	0x00000000
	.align		4
        /*0004*/ 	.word	0xffffffff
	.align		4
        /*0008*/ 	.word	0x00000000
	.align		4
        /*000c*/ 	.word	0xfffffffe
	.align		4
        /*0010*/ 	.word	0x00000000
	.align		4
        /*0014*/ 	.word	0xfffffffd
	.align		4
        /*0018*/ 	.word	0x00000000
	.align		4
        /*001c*/ 	.word	0xfffffffc


//--------------------- .text._Z12count_kernelPN4cuda3std3__46atomicIiEE --------------------------
	.section	.text._Z12count_kernelPN4cuda3std3__46atomicIiEE,"ax",@progbits
	.align	128
        .global         _Z12count_kernelPN4cuda3std3__46atomicIiEE
        .type           _Z12count_kernelPN4cuda3std3__46atomicIiEE,@function
        .size           _Z12count_kernelPN4cuda3std3__46atomicIiEE,(.L_x_2 - _Z12count_kernelPN4cuda3std3__46atomicIiEE)
        .other          _Z12count_kernelPN4cuda3std3__46atomicIiEE,@"STO_CUDA_ENTRY STV_DEFAULT"
_Z12count_kernelPN4cuda3std3__46atomicIiEE:
.text._Z12count_kernelPN4cuda3std3__46atomicIiEE:
[----:B------:R-:W-:Y:S01]  /*0000*/  LDC R1, c[0x0][0x37c] ;  /* 0x0000df00ff017b82 */ /* 0x000fe20000000800 */
[----:B------:R-:W0:Y:S07]  /*0010*/  S2R R0, SR_LANEID ;  /* 0x0000000000007919 */ /* 0x000e2e0000000000 */
[----:B------:R-:W1:Y:S01]  /*0020*/  LDC.64 R2, c[0x0][0x380] ;  /* 0x0000e000ff027b82 */ /* 0x000e620000000a00 */
[----:B------:R-:W-:Y:S01]  /*0030*/  VOTEU.ANY UR6, UPT, PT ;  /* 0x0000000000067886 */ /* 0x000fe200038e0100 */
[----:B------:R-:W1:Y:S01]  /*0040*/  LDCU.64 UR4, c[0x0][0x358] ;  /* 0x00006b00ff0477ac */ /* 0x000e620008000a00 */
[----:B------:R-:W1:Y:S01]  /*0050*/  POPC R5, UR6 ;  /* 0x0000000600057d09 */ /* 0x000e620008000000 */
[----:B------:R-:W-:-:S06]  /*0060*/  UFLO.U32 UR7, UR6 ;  /* 0x00000006000772bd */ /* 0x000fcc00080e0000 */
[----:B0-----:R-:W-:-:S13]  /*0070*/  ISETP.EQ.U32.AND P0, PT, R0, UR7, PT ;  /* 0x0000000700007c0c */ /* 0x001fda000bf02070 */
[----:B-1----:R-:W-:Y:S01]  /*0080*/  @P0 ATOM.E.ADD.S32.STRONG.SYS PT, RZ, desc[UR4][R2.64], R5 ;  /* 0x8000000502ff098a */ /* 0x002fe200081f5304 */
[----:B------:R-:W-:Y:S05]  /*0090*/  EXIT ;  /* 0x000000000000794d */ /* 0x000fea0003800000 */
.L_x_0:
[----:B------:R-:W-:-:S00]  /*00a0*/  BRA `(.L_x_0) ;  /* 0xfffffffc00fc7947 */ /* 0x000fc0000383ffff */
[----:B------:R-:W-:-:S00]  /*00b0*/  NOP ;  /* 0x0000000000007918 */ /* 0x000fc00000000000 */
        /* <DEDUP_REMOVED lines=12> */
.L_x_2:


//--------------------- .text._Z24initialize_atomic_kernelPN4cuda3std3__46atomicIiEEi --------------------------
	.section	.text._Z24initialize_atomic_kernelPN4cuda3std3__46atomicIiEEi,"ax",@progbits
	.align	128
        .global         _Z24initialize_atomic_kernelPN4cuda3std3__46atomicIiEEi
        .type           _Z24initialize_atomic_kernelPN4cuda3std3__46atomicIiEEi,@function
        .size           _Z24initialize_atomic_kernelPN4cuda3std3__46atomicIiEEi,(.L_x_3 - _Z24initialize_atomic_kernelPN4cuda3std3__46atomicIiEEi)
        .other          _Z24initialize_atomic_kernelPN4cuda3std3__46atomicIiEEi,@"STO_CUDA_ENTRY STV_DEFAULT"
_Z24initialize_atomic_kernelPN4cuda3std3__46atomicIiEEi:
.text._Z24initialize_atomic_kernelPN4cuda3std3__46atomicIiEEi:
[----:B------:R-:W-:Y:S08]  /*0000*/  LDC R1, c[0x0][0x37c] ;  /* 0x0000df00ff017b82 */ /* 0x000ff00000000800 */
[----:B------:R-:W0:Y:S01]  /*0010*/  LDC R5, c[0x0][0x388] ;  /* 0x0000e200ff057b82 */ /* 0x000e220000000800 */
[----:B------:R-:W0:Y:S07]  /*0020*/  LDCU.64 UR4, c[0x0][0x358] ;  /* 0x00006b00ff0477ac */ /* 0x000e2e0008000a00 */
[----:B------:R-:W0:Y:S02]  /*0030*/  LDC.64 R2, c[0x0][0x380] ;  /* 0x0000e000ff027b82 */ /* 0x000e240000000a00 */
[----:B0-----:R-:W-:Y:S01]  /*0040*/  STG.E desc[UR4][R2.64], R5 ;  /* 0x0000000502007986 */ /* 0x001fe2000c101904 */
[----:B------:R-:W-:Y:S05]  /*0050*/  EXIT ;  /* 0x000000000000794d */ /* 0x000fea0003800000 */
.L_x_1:
        /* <DEDUP_REMOVED lines=10> */
.L_x_3:


//--------------------- .nv.shared.reserved.0     --------------------------
	.section	.nv.shared.reserved.0,"aw",@nobits
	.weak		__nv_reservedSMEM_offset_0_alias
	.size		__nv_reservedSMEM_offset_0_alias, 0, 64
	.other		__nv_reservedSMEM_offset_0_alias,@"STO_CUDA_RESERVED_SHARED STV_DEFAULT"
__nv_reservedSMEM_offset_0_alias:
	.zero		0
	.zero		64


//--------------------- .nv.constant0._Z12count_kernelPN4cuda3std3__46atomicIiEE --------------------------
	.section	.nv.constant0._Z12count_kernelPN4cuda3std3__46atomicIiEE,"a",@progbits
	.sectionflags	@""
	.align	4
.nv.constant0._Z12count_kernelPN4cuda3std3__46atomicIiEE:
	.zero		904


//--------------------- .nv.constant0._Z24initialize_atomic_kernelPN4cuda3std3__46atomicIiEEi --------------------------
	.section	.nv.constant0._Z24initialize_atomic_kernelPN4cuda3std3__46atomicIiEEi,"a",@progbits
	.sectionflags	@""
	.align	4
.nv.constant0._Z24initialize_atomic_kernelPN4cuda3std3__46atomicIiEEi:
	.zero		908


//--------------------- SYMBOLS --------------------------

	.type		.nv.reservedSmem.offset0,@object
	.size		.nv.reservedSmem.offset0,0x4
